//
// Generated by NVIDIA NVVM Compiler
//
// Compiler Build ID: CL-36424714
// Cuda compilation tools, release 13.0, V13.0.88
// Based on NVVM 20.0.0
//

.version 9.0
.target sm_100
.address_size 64

	// .globl	_Z18hessian_matrix_detPKfiifPf

.visible .entry _Z18hessian_matrix_detPKfiifPf(
	.param .u64 .ptr .align 1 _Z18hessian_matrix_detPKfiifPf_param_0,
	.param .u32 _Z18hessian_matrix_detPKfiifPf_param_1,
	.param .u32 _Z18hessian_matrix_detPKfiifPf_param_2,
	.param .f32 _Z18hessian_matrix_detPKfiifPf_param_3,
	.param .u64 .ptr .align 1 _Z18hessian_matrix_detPKfiifPf_param_4
)
{
	.reg .pred 	%p<20>;
	.reg .b32 	%r<129>;
	.reg .b32 	%f<84>;
	.reg .b64 	%rd<73>;

	ld.param.u32 	%r2, [_Z18hessian_matrix_detPKfiifPf_param_1];
	ld.param.u32 	%r3, [_Z18hessian_matrix_detPKfiifPf_param_2];
	mov.u32 	%r4, %ntid.x;
	mov.u32 	%r5, %ctaid.x;
	mov.u32 	%r6, %tid.x;
	mad.lo.s32 	%r1, %r4, %r5, %r6;
	mul.lo.s32 	%r7, %r3, %r2;
	setp.ge.s32 	%p1, %r1, %r7;
	@%p1 bra 	$L__BB0_2;
	ld.param.u64 	%rd72, [_Z18hessian_matrix_detPKfiifPf_param_4];
	ld.param.f32 	%f83, [_Z18hessian_matrix_detPKfiifPf_param_3];
	ld.param.u64 	%rd71, [_Z18hessian_matrix_detPKfiifPf_param_0];
	cvta.to.global.u64 	%rd3, %rd71;
	cvta.to.global.u64 	%rd4, %rd72;
	div.s32 	%r8, %r1, %r3;
	mul.lo.s32 	%r9, %r8, %r3;
	sub.s32 	%r10, %r1, %r9;
	mul.f32 	%f2, %f83, 0f40400000;
	cvt.rzi.s32.f32 	%r11, %f2;
	add.s32 	%r12, %r11, -1;
	shr.u32 	%r13, %r12, 31;
	add.s32 	%r14, %r12, %r13;
	shr.s32 	%r15, %r14, 1;
	add.s32 	%r16, %r15, 1;
	mul.hi.s32 	%r17, %r11, 1431655766;
	shr.u32 	%r18, %r17, 31;
	add.s32 	%r19, %r17, %r18;
	mul.lo.s32 	%r20, %r11, %r11;
	cvt.rn.f32.u32 	%f3, %r20;
	rcp.rn.f32 	%f4, %f3;
	sub.s32 	%r21, %r8, %r19;
	sub.s32 	%r22, %r10, %r19;
	add.s32 	%r23, %r2, -1;
	setp.lt.s32 	%p2, %r21, %r2;
	max.s32 	%r24, %r21, 0;
	selp.b32 	%r25, %r24, %r23, %p2;
	add.s32 	%r26, %r3, -1;
	setp.lt.s32 	%p3, %r22, %r3;
	max.s32 	%r27, %r22, 0;
	selp.b32 	%r28, %r27, %r26, %p3;
	add.s32 	%r29, %r25, %r19;
	setp.lt.s32 	%p4, %r29, %r2;
	max.s32 	%r30, %r29, 0;
	selp.b32 	%r31, %r30, %r23, %p4;
	add.s32 	%r32, %r28, %r19;
	setp.lt.s32 	%p5, %r32, %r3;
	max.s32 	%r33, %r32, 0;
	selp.b32 	%r34, %r33, %r26, %p5;
	mul.lo.s32 	%r35, %r25, %r3;
	add.s32 	%r36, %r35, %r28;
	mul.wide.s32 	%rd5, %r36, 4;
	add.s64 	%rd6, %rd3, %rd5;
	ld.global.f32 	%f5, [%rd6];
	mul.lo.s32 	%r37, %r31, %r3;
	add.s32 	%r38, %r37, %r34;
	mul.wide.s32 	%rd7, %r38, 4;
	add.s64 	%rd8, %rd3, %rd7;
	ld.global.f32 	%f6, [%rd8];
	add.f32 	%f7, %f5, %f6;
	add.s32 	%r39, %r34, %r35;
	mul.wide.s32 	%rd9, %r39, 4;
	add.s64 	%rd10, %rd3, %rd9;
	ld.global.f32 	%f8, [%rd10];
	sub.f32 	%f9, %f7, %f8;
	add.s32 	%r40, %r37, %r28;
	mul.wide.s32 	%rd11, %r40, 4;
	add.s64 	%rd12, %rd3, %rd11;
	ld.global.f32 	%f10, [%rd12];
	sub.f32 	%f11, %f9, %f10;
	max.f32 	%f12, %f11, 0f00000000;
	setp.lt.s32 	%p6, %r8, %r23;
	max.s32 	%r41, %r8, -1;
	add.s32 	%r42, %r41, 1;
	selp.b32 	%r43, %r42, %r23, %p6;
	setp.lt.s32 	%p7, %r10, %r26;
	max.s32 	%r44, %r10, -1;
	add.s32 	%r45, %r44, 1;
	selp.b32 	%r46, %r45, %r26, %p7;
	add.s32 	%r47, %r43, %r19;
	setp.lt.s32 	%p8, %r47, %r2;
	max.s32 	%r48, %r47, 0;
	selp.b32 	%r49, %r48, %r23, %p8;
	add.s32 	%r50, %r46, %r19;
	setp.lt.s32 	%p9, %r50, %r3;
	max.s32 	%r51, %r50, 0;
	selp.b32 	%r52, %r51, %r26, %p9;
	mul.lo.s32 	%r53, %r43, %r3;
	add.s32 	%r54, %r53, %r46;
	mul.wide.s32 	%rd13, %r54, 4;
	add.s64 	%rd14, %rd3, %rd13;
	ld.global.f32 	%f13, [%rd14];
	mul.lo.s32 	%r55, %r49, %r3;
	add.s32 	%r56, %r55, %r52;
	mul.wide.s32 	%rd15, %r56, 4;
	add.s64 	%rd16, %rd3, %rd15;
	ld.global.f32 	%f14, [%rd16];
	add.f32 	%f15, %f13, %f14;
	add.s32 	%r57, %r52, %r53;
	mul.wide.s32 	%rd17, %r57, 4;
	add.s64 	%rd18, %rd3, %rd17;
	ld.global.f32 	%f16, [%rd18];
	sub.f32 	%f17, %f15, %f16;
	add.s32 	%r58, %r55, %r46;
	mul.wide.s32 	%rd19, %r58, 4;
	add.s64 	%rd20, %rd3, %rd19;
	ld.global.f32 	%f18, [%rd20];
	sub.f32 	%f19, %f17, %f18;
	max.f32 	%f20, %f19, 0f00000000;
	add.s32 	%r59, %r35, %r46;
	mul.wide.s32 	%rd21, %r59, 4;
	add.s64 	%rd22, %rd3, %rd21;
	ld.global.f32 	%f21, [%rd22];
	add.s32 	%r60, %r37, %r52;
	mul.wide.s32 	%rd23, %r60, 4;
	add.s64 	%rd24, %rd3, %rd23;
	ld.global.f32 	%f22, [%rd24];
	add.f32 	%f23, %f21, %f22;
	add.s32 	%r61, %r52, %r35;
	mul.wide.s32 	%rd25, %r61, 4;
	add.s64 	%rd26, %rd3, %rd25;
	ld.global.f32 	%f24, [%rd26];
	sub.f32 	%f25, %f23, %f24;
	add.s32 	%r62, %r37, %r46;
	mul.wide.s32 	%rd27, %r62, 4;
	add.s64 	%rd28, %rd3, %rd27;
	ld.global.f32 	%f26, [%rd28];
	sub.f32 	%f27, %f25, %f26;
	max.f32 	%f28, %f27, 0f00000000;
	add.s32 	%r63, %r53, %r28;
	mul.wide.s32 	%rd29, %r63, 4;
	add.s64 	%rd30, %rd3, %rd29;
	ld.global.f32 	%f29, [%rd30];
	add.s32 	%r64, %r55, %r34;
	mul.wide.s32 	%rd31, %r64, 4;
	add.s64 	%rd32, %rd3, %rd31;
	ld.global.f32 	%f30, [%rd32];
	add.f32 	%f31, %f29, %f30;
	add.s32 	%r65, %r34, %r53;
	mul.wide.s32 	%rd33, %r65, 4;
	add.s64 	%rd34, %rd3, %rd33;
	ld.global.f32 	%f32, [%rd34];
	sub.f32 	%f33, %f31, %f32;
	add.s32 	%r66, %r55, %r28;
	mul.wide.s32 	%rd35, %r66, 4;
	add.s64 	%rd36, %rd3, %rd35;
	ld.global.f32 	%f34, [%rd36];
	sub.f32 	%f35, %f33, %f34;
	max.f32 	%f36, %f35, 0f00000000;
	add.f32 	%f37, %f28, %f36;
	sub.f32 	%f38, %f37, %f12;
	sub.f32 	%f39, %f38, %f20;
	neg.f32 	%f40, %f39;
	mul.f32 	%f41, %f4, %f40;
	shl.b32 	%r67, %r19, 1;
	setp.lt.s32 	%p10, %r21, %r23;
	max.s32 	%r68, %r21, -1;
	add.s32 	%r69, %r68, 1;
	selp.b32 	%r70, %r69, %r23, %p10;
	add.s32 	%r71, %r67, %r70;
	add.s32 	%r72, %r71, -1;
	setp.lt.s32 	%p11, %r72, %r2;
	max.s32 	%r73, %r72, 0;
	selp.b32 	%r74, %r73, %r23, %p11;
	add.s32 	%r75, %r28, %r11;
	setp.lt.s32 	%p12, %r75, %r3;
	max.s32 	%r76, %r75, 0;
	selp.b32 	%r77, %r76, %r26, %p12;
	mul.lo.s32 	%r78, %r70, %r3;
	add.s32 	%r79, %r78, %r28;
	mul.wide.s32 	%rd37, %r79, 4;
	add.s64 	%rd38, %rd3, %rd37;
	ld.global.f32 	%f42, [%rd38];
	mul.lo.s32 	%r80, %r74, %r3;
	add.s32 	%r81, %r80, %r77;
	mul.wide.s32 	%rd39, %r81, 4;
	add.s64 	%rd40, %rd3, %rd39;
	ld.global.f32 	%f43, [%rd40];
	add.f32 	%f44, %f42, %f43;
	add.s32 	%r82, %r77, %r78;
	mul.wide.s32 	%rd41, %r82, 4;
	add.s64 	%rd42, %rd3, %rd41;
	ld.global.f32 	%f45, [%rd42];
	sub.f32 	%f46, %f44, %f45;
	add.s32 	%r83, %r80, %r28;
	mul.wide.s32 	%rd43, %r83, 4;
	add.s64 	%rd44, %rd3, %rd43;
	ld.global.f32 	%f47, [%rd44];
	sub.f32 	%f48, %f46, %f47;
	max.f32 	%f49, %f48, 0f00000000;
	mul.hi.s32 	%r84, %r11, -715827883;
	shr.u32 	%r85, %r84, 31;
	add.s32 	%r86, %r84, %r85;
	add.s32 	%r87, %r10, %r86;
	setp.lt.s32 	%p13, %r87, %r3;
	max.s32 	%r88, %r87, 0;
	selp.b32 	%r89, %r88, %r26, %p13;
	add.s32 	%r90, %r89, %r19;
	setp.lt.s32 	%p14, %r90, %r3;
	max.s32 	%r91, %r90, 0;
	selp.b32 	%r92, %r91, %r26, %p14;
	add.s32 	%r93, %r78, %r89;
	mul.wide.s32 	%rd45, %r93, 4;
	add.s64 	%rd46, %rd3, %rd45;
	ld.global.f32 	%f50, [%rd46];
	add.s32 	%r94, %r80, %r92;
	mul.wide.s32 	%rd47, %r94, 4;
	add.s64 	%rd48, %rd3, %rd47;
	ld.global.f32 	%f51, [%rd48];
	add.f32 	%f52, %f50, %f51;
	add.s32 	%r95, %r92, %r78;
	mul.wide.s32 	%rd49, %r95, 4;
	add.s64 	%rd50, %rd3, %rd49;
	ld.global.f32 	%f53, [%rd50];
	sub.f32 	%f54, %f52, %f53;
	add.s32 	%r96, %r80, %r89;
	mul.wide.s32 	%rd51, %r96, 4;
	add.s64 	%rd52, %rd3, %rd51;
	ld.global.f32 	%f55, [%rd52];
	sub.f32 	%f56, %f54, %f55;
	max.f32 	%f57, %f56, 0f00000000;
	mul.f32 	%f58, %f57, 0f40400000;
	sub.f32 	%f59, %f49, %f58;
	mul.f32 	%f60, %f4, %f59;
	sub.s32 	%r97, %r10, %r16;
	shl.b32 	%r98, %r16, 1;
	setp.lt.s32 	%p15, %r97, %r26;
	max.s32 	%r99, %r97, -1;
	add.s32 	%r100, %r99, 1;
	selp.b32 	%r101, %r100, %r26, %p15;
	add.s32 	%r102, %r98, %r101;
	add.s32 	%r103, %r25, %r11;
	setp.lt.s32 	%p16, %r103, %r2;
	max.s32 	%r104, %r103, 0;
	selp.b32 	%r105, %r104, %r23, %p16;
	add.s32 	%r106, %r102, -1;
	setp.lt.s32 	%p17, %r106, %r3;
	max.s32 	%r107, %r106, 0;
	selp.b32 	%r108, %r107, %r26, %p17;
	add.s32 	%r109, %r101, %r35;
	mul.wide.s32 	%rd53, %r109, 4;
	add.s64 	%rd54, %rd3, %rd53;
	ld.global.f32 	%f61, [%rd54];
	mul.lo.s32 	%r110, %r105, %r3;
	add.s32 	%r111, %r108, %r110;
	mul.wide.s32 	%rd55, %r111, 4;
	add.s64 	%rd56, %rd3, %rd55;
	ld.global.f32 	%f62, [%rd56];
	add.f32 	%f63, %f61, %f62;
	add.s32 	%r112, %r108, %r35;
	mul.wide.s32 	%rd57, %r112, 4;
	add.s64 	%rd58, %rd3, %rd57;
	ld.global.f32 	%f64, [%rd58];
	sub.f32 	%f65, %f63, %f64;
	add.s32 	%r113, %r110, %r101;
	mul.wide.s32 	%rd59, %r113, 4;
	add.s64 	%rd60, %rd3, %rd59;
	ld.global.f32 	%f66, [%rd60];
	sub.f32 	%f67, %f65, %f66;
	max.f32 	%f68, %f67, 0f00000000;
	shr.u32 	%r114, %r16, 31;
	add.s32 	%r115, %r16, %r114;
	shr.s32 	%r116, %r115, 1;
	sub.s32 	%r117, %r8, %r116;
	setp.lt.s32 	%p18, %r117, %r2;
	max.s32 	%r118, %r117, 0;
	selp.b32 	%r119, %r118, %r23, %p18;
	add.s32 	%r120, %r119, %r16;
	setp.lt.s32 	%p19, %r120, %r2;
	max.s32 	%r121, %r120, 0;
	selp.b32 	%r122, %r121, %r23, %p19;
	mul.lo.s32 	%r123, %r119, %r3;
	add.s32 	%r124, %r101, %r123;
	mul.wide.s32 	%rd61, %r124, 4;
	add.s64 	%rd62, %rd3, %rd61;
	ld.global.f32 	%f69, [%rd62];
	mul.lo.s32 	%r125, %r122, %r3;
	add.s32 	%r126, %r108, %r125;
	mul.wide.s32 	%rd63, %r126, 4;
	add.s64 	%rd64, %rd3, %rd63;
	ld.global.f32 	%f70, [%rd64];
	add.f32 	%f71, %f69, %f70;
	add.s32 	%r127, %r108, %r123;
	mul.wide.s32 	%rd65, %r127, 4;
	add.s64 	%rd66, %rd3, %rd65;
	ld.global.f32 	%f72, [%rd66];
	sub.f32 	%f73, %f71, %f72;
	add.s32 	%r128, %r125, %r101;
	mul.wide.s32 	%rd67, %r128, 4;
	add.s64 	%rd68, %rd3, %rd67;
	ld.global.f32 	%f74, [%rd68];
	sub.f32 	%f75, %f73, %f74;
	max.f32 	%f76, %f75, 0f00000000;
	mul.f32 	%f77, %f76, 0f40400000;
	sub.f32 	%f78, %f68, %f77;
	mul.f32 	%f79, %f4, %f78;
	mul.f32 	%f80, %f60, %f79;
	mul.f32 	%f81, %f41, %f41;
	fma.rn.f32 	%f82, %f81, 0fBF4F5C29, %f80;
	mul.wide.s32 	%rd69, %r1, 4;
	add.s64 	%rd70, %rd4, %rd69;
	st.global.f32 	[%rd70], %f82;
$L__BB0_2:
	ret;

}


// ===== COMPILED SASS (sm_100) =====

	.target	sm_100

	.elftype	@"ET_EXEC"


//--------------------- .note.nv.tkinfo           --------------------------
	.section	.note.nv.tkinfo,"",@"SHT_NOTE"
	.sectionflags	@"SHF_NOTE_NV_TKINFO"
	.tkinfo
        /*0018*/ 	.word	0x00000002
        /*0030*/ 	.string	""
        /*0030*/ 	.string	"ptxas"
        /*0030*/ 	.string	"Cuda compilation tools, release 13.0, V13.0.88"
        /*0030*/ 	.string	"Build cuda_13.0.r13.0/compiler.36424714_0"
        /*0030*/ 	.string	"-arch sm_100 -m 64 "



//--------------------- .note.nv.cuinfo           --------------------------
	.section	.note.nv.cuinfo,"",@"SHT_NOTE"
	.sectionflags	@"SHF_NOTE_NV_CUINFO"
        /*0018*/ 	.short	0x0002
        /*001a*/ 	.short	0x0064
        /*001c*/ 	.short	0x0082
	.zero		2


//--------------------- .nv.info                  --------------------------
	.section	.nv.info,"",@"SHT_CUDA_INFO"
	.align	4


	//----- nvinfo : EIATTR_REGCOUNT
	.align		4
        /*0000*/ 	.byte	0x04, 0x2f
        /*0002*/ 	.short	(.L_1 - .L_0)
	.align		4
.L_0:
        /*0004*/ 	.word	index@(_Z18hessian_matrix_detPKfiifPf)
        /*0008*/ 	.word	0x00000020


	//----- nvinfo : EIATTR_FRAME_SIZE
	.align		4
.L_1:
        /*000c*/ 	.byte	0x04, 0x11
        /*000e*/ 	.short	(.L_3 - .L_2)
	.align		4
.L_2:
        /*0010*/ 	.word	index@($__internal_0_$__cuda_sm20_rcp_rn_f32_slowpath)
        /*0014*/ 	.word	0x00000000


	//----- nvinfo : EIATTR_FRAME_SIZE
	.align		4
.L_3:
        /*0018*/ 	.byte	0x04, 0x11
        /*001a*/ 	.short	(.L_5 - .L_4)
	.align		4
.L_4:
        /*001c*/ 	.word	index@(_Z18hessian_matrix_detPKfiifPf)
        /*0020*/ 	.word	0x00000000


	//----- nvinfo : EIATTR_MIN_STACK_SIZE
	.align		4
.L_5:
        /*0024*/ 	.byte	0x04, 0x12
        /*0026*/ 	.short	(.L_7 - .L_6)
	.align		4
.L_6:
        /*0028*/ 	.word	index@(_Z18hessian_matrix_detPKfiifPf)
        /*002c*/ 	.word	0x00000000
.L_7:


//--------------------- .nv.compat                --------------------------
	.section	.nv.compat,"",@"SHT_CUDA_COMPAT_INFO"
	.align	4
        /*0000*/ 	.byte	0x02, 0x09, 0x00, 0x00, 0x02, 0x02, 0x01, 0x00, 0x02, 0x05, 0x05, 0x00, 0x03, 0x07, 0x01, 0x01
        /*0010*/ 	.byte	0x02, 0x03, 0x00, 0x00, 0x02, 0x06, 0x01, 0x00, 0x04, 0x0b, 0x08, 0x00, 0x09, 0x00, 0x00, 0x00
        /*0020*/ 	.byte	0x00, 0x00, 0x00, 0x00


//--------------------- .nv.info._Z18hessian_matrix_detPKfiifPf --------------------------
	.section	.nv.info._Z18hessian_matrix_detPKfiifPf,"",@"SHT_CUDA_INFO"
	.sectionflags	@""
	.align	4


	//----- nvinfo : EIATTR_CUDA_API_VERSION
	.align		4
        /*0000*/ 	.byte	0x04, 0x37
        /*0002*/ 	.short	(.L_9 - .L_8)
.L_8:
        /*0004*/ 	.word	0x00000082


	//----- nvinfo : EIATTR_KPARAM_INFO
	.align		4
.L_9:
        /*0008*/ 	.byte	0x04, 0x17
        /*000a*/ 	.short	(.L_11 - .L_10)
.L_10:
        /*000c*/ 	.word	0x00000000
        /*0010*/ 	.short	0x0004
        /*0012*/ 	.short	0x0018
        /*0014*/ 	.byte	0x00, 0xf5, 0x21, 0x00


	//----- nvinfo : EIATTR_KPARAM_INFO
	.align		4
.L_11:
        /*0018*/ 	.byte	0x04, 0x17
        /*001a*/ 	.short	(.L_13 - .L_12)
.L_12:
        /*001c*/ 	.word	0x00000000
        /*0020*/ 	.short	0x0003
        /*0022*/ 	.short	0x0010
        /*0024*/ 	.byte	0x00, 0xf0, 0x11, 0x00


	//----- nvinfo : EIATTR_KPARAM_INFO
	.align		4
.L_13:
        /*0028*/ 	.byte	0x04, 0x17
        /*002a*/ 	.short	(.L_15 - .L_14)
.L_14:
        /*002c*/ 	.word	0x00000000
        /*0030*/ 	.short	0x0002
        /*0032*/ 	.short	0x000c
        /*0034*/ 	.byte	0x00, 0xf0, 0x11, 0x00


	//----- nvinfo : EIATTR_KPARAM_INFO
	.align		4
.L_15:
        /*0038*/ 	.byte	0x04, 0x17
        /*003a*/ 	.short	(.L_17 - .L_16)
.L_16:
        /*003c*/ 	.word	0x00000000
        /*0040*/ 	.short	0x0001
        /*0042*/ 	.short	0x0008
        /*0044*/ 	.byte	0x00, 0xf0, 0x11, 0x00


	//----- nvinfo : EIATTR_KPARAM_INFO
	.align		4
.L_17:
        /*0048*/ 	.byte	0x04, 0x17
        /*004a*/ 	.short	(.L_19 - .L_18)
.L_18:
        /*004c*/ 	.word	0x00000000
        /*0050*/ 	.short	0x0000
        /*0052*/ 	.short	0x0000
        /*0054*/ 	.byte	0x00, 0xf5, 0x21, 0x00


	//----- nvinfo : EIATTR_SPARSE_MMA_MASK
	.align		4
.L_19:
        /*0058*/ 	.byte	0x03, 0x50
        /*005a*/ 	.short	0x0000


	//----- nvinfo : EIATTR_MAXREG_COUNT
	.align		4
        /*005c*/ 	.byte	0x03, 0x1b
        /*005e*/ 	.short	0x00ff


	//----- nvinfo : EIATTR_MERCURY_ISA_VERSION
	.align		4
        /*0060*/ 	.byte	0x03, 0x5f
        /*0062*/ 	.short	0x0101


	//----- nvinfo : EIATTR_VRC_CTA_INIT_COUNT
	.align		4
        /*0064*/ 	.byte	0x02, 0x4a
	.zero		1
	.zero		1


	//----- nvinfo : EIATTR_EXIT_INSTR_OFFSETS
	.align		4
        /*0068*/ 	.byte	0x04, 0x1c
        /*006a*/ 	.short	(.L_21 - .L_20)


	//   ....[0]....
.L_20:
        /*006c*/ 	.word	0x00000080


	//   ....[1]....
        /*0070*/ 	.word	0x00001180


	//----- nvinfo : EIATTR_CRS_STACK_SIZE
	.align		4
.L_21:
        /*0074*/ 	.byte	0x04, 0x1e
        /*0076*/ 	.short	(.L_23 - .L_22)
.L_22:
        /*0078*/ 	.word	0x00000000


	//----- nvinfo : EIATTR_CBANK_PARAM_SIZE
	.align		4
.L_23:
        /*007c*/ 	.byte	0x03, 0x19
        /*007e*/ 	.short	0x0020


	//----- nvinfo : EIATTR_PARAM_CBANK
	.align		4
        /*0080*/ 	.byte	0x04, 0x0a
        /*0082*/ 	.short	(.L_25 - .L_24)
	.align		4
.L_24:
        /*0084*/ 	.word	index@(.nv.constant0._Z18hessian_matrix_detPKfiifPf)
        /*0088*/ 	.short	0x0380
        /*008a*/ 	.short	0x0020


	//----- nvinfo : EIATTR_SW_WAR
	.align		4
.L_25:
        /*008c*/ 	.byte	0x04, 0x36
        /*008e*/ 	.short	(.L_27 - .L_26)
.L_26:
        /*0090*/ 	.word	0x00000008
.L_27:


//--------------------- .nv.callgraph             --------------------------
	.section	.nv.callgraph,"",@"SHT_CUDA_CALLGRAPH"
	.align	4
	.sectionentsize	8
	.align		4
        /*0000*/ 	.word	0x00000000
	.align		4
        /*0004*/ 	.word	0xffffffff
	.align		4
        /*0008*/ 	.word	0x00000000
	.align		4
        /*000c*/ 	.word	0xfffffffe
	.align		4
        /*0010*/ 	.word	0x00000000
	.align		4
        /*0014*/ 	.word	0xfffffffd
	.align		4
        /*0018*/ 	.word	0x00000000
	.align		4
        /*001c*/ 	.word	0xfffffffc


//--------------------- .text._Z18hessian_matrix_detPKfiifPf --------------------------
	.section	.text._Z18hessian_matrix_detPKfiifPf,"ax",@progbits
	.align	128
        .global         _Z18hessian_matrix_detPKfiifPf
        .type           _Z18hessian_matrix_detPKfiifPf,@function
        .size           _Z18hessian_matrix_detPKfiifPf,(.L_x_6 - _Z18hessian_matrix_detPKfiifPf)
        .other          _Z18hessian_matrix_detPKfiifPf,@"STO_CUDA_ENTRY STV_DEFAULT"
_Z18hessian_matrix_detPKfiifPf:
.text._Z18hessian_matrix_detPKfiifPf:
[----:B------:R-:W-:Y:S01]  /*0000*/  LDC R1, c[0x0][0x37c] ;  /* 0x0000df00ff017b82 */ /* 0x000fe20000000800 */
[----:B------:R-:W0:Y:S07]  /*0010*/  S2R R4, SR_CTAID.X ;  /* 0x0000000000047919 */ /* 0x000e2e0000002500 */
[----:B------:R-:W1:Y:S01]  /*0020*/  LDC.64 R6, c[0x0][0x388] ;  /* 0x0000e200ff067b82 */ /* 0x000e620000000a00 */
[----:B------:R-:W0:Y:S01]  /*0030*/  LDCU UR4, c[0x0][0x360] ;  /* 0x00006c00ff0477ac */ /* 0x000e220008000800 */
[----:B------:R-:W0:Y:S02]  /*0040*/  S2R R3, SR_TID.X ;  /* 0x0000000000037919 */ /* 0x000e240000002100 */
[----:B0-----:R-:W-:-:S02]  /*0050*/  IMAD R4, R4, UR4, R3 ;  /* 0x0000000404047c24 */ /* 0x001fc4000f8e0203 */
[----:B-1----:R-:W-:-:S05]  /*0060*/  IMAD R3, R7, R6, RZ ;  /* 0x0000000607037224 */ /* 0x002fca00078e02ff */
[----:B------:R-:W-:-:S13]  /*0070*/  ISETP.GE.AND P0, PT, R4, R3, PT ;  /* 0x000000030400720c */ /* 0x000fda0003f06270 */
[----:B------:R-:W-:Y:S05]  /*0080*/  @P0 EXIT ;  /* 0x000000000000094d */ /* 0x000fea0003800000 */
[----:B------:R-:W-:Y:S01]  /*0090*/  IABS R5, R7 ;  /* 0x0000000700057213 */ /* 0x000fe20000000000 */
[----:B------:R-:W0:Y:S01]  /*00a0*/  LDC R11, c[0x0][0x390] ;  /* 0x0000e400ff0b7b82 */ /* 0x000e220000000800 */
[----:B------:R-:W1:Y:S02]  /*00b0*/  LDCU.64 UR4, c[0x0][0x358] ;  /* 0x00006b00ff0477ac */ /* 0x000e640008000a00 */
[----:B------:R-:W2:Y:S08]  /*00c0*/  I2F.RP R0, R5 ;  /* 0x0000000500007306 */ /* 0x000eb00000209400 */
[----:B--2---:R-:W2:Y:S01]  /*00d0*/  MUFU.RCP R0, R0 ;  /* 0x0000000000007308 */ /* 0x004ea20000001000 */
[----:B0-----:R-:W-:-:S07]  /*00e0*/  FMUL R11, R11, 3 ;  /* 0x404000000b0b7820 */ /* 0x001fce0000400000 */
[----:B------:R-:W-:Y:S01]  /*00f0*/  F2I.TRUNC.NTZ R11, R11 ;  /* 0x0000000b000b7305 */ /* 0x000fe2000020f100 */
[----:B--2---:R-:W-:-:S07]  /*0100*/  IADD3 R2, PT, PT, R0, 0xffffffe, RZ ;  /* 0x0ffffffe00027810 */ /* 0x004fce0007ffe0ff */
[----:B------:R0:W2:Y:S02]  /*0110*/  F2I.FTZ.U32.TRUNC.NTZ R3, R2 ;  /* 0x0000000200037305 */ /* 0x0000a4000021f000 */
[----:B0-----:R-:W-:Y:S01]  /*0120*/  IMAD.MOV.U32 R2, RZ, RZ, RZ ;  /* 0x000000ffff027224 */ /* 0x001fe200078e00ff */
[----:B--2---:R-:W-:-:S05]  /*0130*/  IADD3 R6, PT, PT, RZ, -R3, RZ ;  /* 0x80000003ff067210 */ /* 0x004fca0007ffe0ff */
[----:B------:R-:W-:Y:S01]  /*0140*/  IMAD R9, R6, R5, RZ ;  /* 0x0000000506097224 */ /* 0x000fe200078e02ff */
[----:B------:R-:W-:-:S03]  /*0150*/  IABS R6, R4 ;  /* 0x0000000400067213 */ /* 0x000fc60000000000 */
[----:B------:R-:W-:-:S04]  /*0160*/  IMAD.HI.U32 R3, R3, R9, R2 ;  /* 0x0000000903037227 */ /* 0x000fc800078e0002 */
[----:B------:R-:W-:-:S04]  /*0170*/  IMAD.HI R9, R11, 0x55555556, RZ ;  /* 0x555555560b097827 */ /* 0x000fc800078e02ff */
[----:B------:R-:W-:Y:S01]  /*0180*/  IMAD.HI.U32 R2, R3, R6, RZ ;  /* 0x0000000603027227 */ /* 0x000fe200078e00ff */
[----:B------:R-:W-:-:S04]  /*0190*/  LEA.HI R9, R9, R9, RZ, 0x1 ;  /* 0x0000000909097211 */ /* 0x000fc800078f08ff */
[----:B------:R-:W-:-:S05]  /*01a0*/  IADD3 R0, PT, PT, -R2, RZ, RZ ;  /* 0x000000ff02007210 */ /* 0x000fca0007ffe1ff */
[----:B------:R-:W-:-:S05]  /*01b0*/  IMAD R0, R5, R0, R6 ;  /* 0x0000000005007224 */ /* 0x000fca00078e0206 */
[----:B------:R-:W-:-:S13]  /*01c0*/  ISETP.GT.U32.AND P2, PT, R5, R0, PT ;  /* 0x000000000500720c */ /* 0x000fda0003f44070 */
[-C--:B------:R-:W-:Y:S01]  /*01d0*/  @!P2 IADD3 R0, PT, PT, R0, -R5.reuse, RZ ;  /* 0x800000050000a210 */ /* 0x080fe20007ffe0ff */
[----:B------:R-:W-:Y:S01]  /*01e0*/  @!P2 VIADD R2, R2, 0x1 ;  /* 0x000000010202a836 */ /* 0x000fe20000000000 */
[----:B------:R-:W-:Y:S02]  /*01f0*/  ISETP.NE.AND P2, PT, R7, RZ, PT ;  /* 0x000000ff0700720c */ /* 0x000fe40003f45270 */
[----:B------:R-:W-:Y:S02]  /*0200*/  ISETP.GE.U32.AND P0, PT, R0, R5, PT ;  /* 0x000000050000720c */ /* 0x000fe40003f06070 */
[----:B------:R-:W-:-:S04]  /*0210*/  LOP3.LUT R0, R4, R7, RZ, 0x3c, !PT ;  /* 0x0000000704007212 */ /* 0x000fc800078e3cff */
[----:B------:R-:W-:Y:S01]  /*0220*/  ISETP.GE.AND P1, PT, R0, RZ, PT ;  /* 0x000000ff0000720c */ /* 0x000fe20003f26270 */
[----:B------:R-:W-:-:S05]  /*0230*/  IMAD R0, R11, R11, RZ ;  /* 0x0000000b0b007224 */ /* 0x000fca00078e02ff */
[----:B------:R-:W-:Y:S02]  /*0240*/  I2FP.F32.U32 R3, R0 ;  /* 0x0000000000037245 */ /* 0x000fe40000201000 */
[----:B------:R-:W-:Y:S02]  /*0250*/  @P0 IADD3 R2, PT, PT, R2, 0x1, RZ ;  /* 0x0000000102020810 */ /* 0x000fe40007ffe0ff */
[----:B------:R-:W-:-:S03]  /*0260*/  IADD3 R0, PT, PT, R3, 0x1800000, RZ ;  /* 0x0180000003007810 */ /* 0x000fc60007ffe0ff */
[----:B------:R-:W-:Y:S01]  /*0270*/  @!P1 IMAD.MOV R2, RZ, RZ, -R2 ;  /* 0x000000ffff029224 */ /* 0x000fe200078e0a02 */
[----:B------:R-:W-:Y:S02]  /*0280*/  LOP3.LUT R0, R0, 0x7f800000, RZ, 0xc0, !PT ;  /* 0x7f80000000007812 */ /* 0x000fe400078ec0ff */
[----:B------:R-:W-:Y:S02]  /*0290*/  @!P2 LOP3.LUT R2, RZ, R7, RZ, 0x33, !PT ;  /* 0x00000007ff02a212 */ /* 0x000fe400078e33ff */
[----:B------:R-:W-:Y:S02]  /*02a0*/  ISETP.GT.U32.AND P0, PT, R0, 0x1ffffff, PT ;  /* 0x01ffffff0000780c */ /* 0x000fe40003f04070 */
[----:B------:R-:W-:Y:S02]  /*02b0*/  IADD3 R0, PT, PT, R11, -0x1, RZ ;  /* 0xffffffff0b007810 */ /* 0x000fe40007ffe0ff */
[----:B------:R-:W-:Y:S02]  /*02c0*/  IADD3 R5, PT, PT, -R2, RZ, RZ ;  /* 0x000000ff02057210 */ /* 0x000fe40007ffe1ff */
[----:B------:R-:W-:-:S03]  /*02d0*/  LEA.HI R12, R0, R0, RZ, 0x1 ;  /* 0x00000000000c7211 */ /* 0x000fc600078f08ff */
[----:B------:R-:W-:Y:S01]  /*02e0*/  IMAD R7, R7, R5, R4 ;  /* 0x0000000507077224 */ /* 0x000fe200078e0204 */
[----:B------:R-:W-:-:S03]  /*02f0*/  LEA.HI.SX32 R12, R12, 0x1, 0x1f ;  /* 0x000000010c0c7811 */ /* 0x000fc600078ffaff */
[----:B-1----:R-:W-:Y:S05]  /*0300*/  @P0 BRA `(.L_x_0) ;  /* 0x0000000000100947 */ /* 0x002fea0003800000 */
[----:B------:R-:W-:-:S07]  /*0310*/  MOV R6, 0x330 ;  /* 0x0000033000067802 */ /* 0x000fce0000000f00 */
[----:B------:R-:W-:Y:S05]  /*0320*/  CALL.REL.NOINC `($__internal_0_$__cuda_sm20_rcp_rn_f32_slowpath) ;  /* 0x0000000c00987944 */ /* 0x000fea0003c00000 */
[----:B------:R-:W-:Y:S01]  /*0330*/  IMAD.MOV.U32 R0, RZ, RZ, R3 ;  /* 0x000000ffff007224 */ /* 0x000fe200078e0003 */
[----:B------:R-:W-:Y:S06]  /*0340*/  BRA `(.L_x_1) ;  /* 0x0000000000107947 */ /* 0x000fec0003800000 */
.L_x_0:
[----:B------:R-:W0:Y:S02]  /*0350*/  MUFU.RCP R0, R3 ;  /* 0x0000000300007308 */ /* 0x000e240000001000 */
[----:B0-----:R-:W-:-:S04]  /*0360*/  FFMA R5, R3, R0, -1 ;  /* 0xbf80000003057423 */ /* 0x001fc80000000000 */
[----:B------:R-:W-:-:S04]  /*0370*/  FADD.FTZ R5, -R5, -RZ ;  /* 0x800000ff05057221 */ /* 0x000fc80000010100 */
[----:B------:R-:W-:-:S07]  /*0380*/  FFMA R0, R0, R5, R0 ;  /* 0x0000000500007223 */ /* 0x000fce0000000000 */
.L_x_1:
[----:B------:R-:W0:Y:S01]  /*0390*/  LDC.64 R16, c[0x0][0x388] ;  /* 0x0000e200ff107b82 */ /* 0x000e220000000a00 */
[----:B------:R-:W-:Y:S02]  /*03a0*/  VIMNMX R5, PT, PT, R7, -0x1, !PT ;  /* 0xffffffff07057848 */ /* 0x000fe40007fe0100 */
[----:B------:R-:W-:-:S03]  /*03b0*/  VIMNMX R3, PT, PT, R2, -0x1, !PT ;  /* 0xffffffff02037848 */ /* 0x000fc60007fe0100 */
[----:B------:R-:W-:Y:S01]  /*03c0*/  VIADD R5, R5, 0x1 ;  /* 0x0000000105057836 */ /* 0x000fe20000000000 */
[----:B------:R-:W-:Y:S01]  /*03d0*/  IADD3 R6, PT, PT, R3, 0x1, RZ ;  /* 0x0000000103067810 */ /* 0x000fe20007ffe0ff */
[----:B------:R-:W1:Y:S01]  /*03e0*/  LDC.64 R14, c[0x0][0x380] ;  /* 0x0000e000ff0e7b82 */ /* 0x000e620000000a00 */
[----:B0-----:R-:W-:Y:S02]  /*03f0*/  IADD3 R27, PT, PT, R16, -0x1, RZ ;  /* 0xffffffff101b7810 */ /* 0x001fe40007ffe0ff */
[----:B------:R-:W-:Y:S02]  /*0400*/  IADD3 R26, PT, PT, R17, -0x1, RZ ;  /* 0xffffffff111a7810 */ /* 0x000fe40007ffe0ff */
[-C--:B------:R-:W-:Y:S02]  /*0410*/  ISETP.GE.AND P0, PT, R2, R27.reuse, PT ;  /* 0x0000001b0200720c */ /* 0x080fe40003f06270 */
[----:B------:R-:W-:Y:S02]  /*0420*/  ISETP.GE.AND P1, PT, R7, R26, PT ;  /* 0x0000001a0700720c */ /* 0x000fe40003f26270 */
[----:B------:R-:W-:-:S02]  /*0430*/  SEL R29, R6, R27, !P0 ;  /* 0x0000001b061d7207 */ /* 0x000fc40004000000 */
[----:B------:R-:W-:Y:S02]  /*0440*/  SEL R6, R5, R26, !P1 ;  /* 0x0000001a05067207 */ /* 0x000fe40004800000 */
[C---:B------:R-:W-:Y:S02]  /*0450*/  IADD3 R3, PT, PT, R9.reuse, R29, RZ ;  /* 0x0000001d09037210 */ /* 0x040fe40007ffe0ff */
[----:B------:R-:W-:Y:S01]  /*0460*/  IADD3 R10, PT, PT, R9, R6, RZ ;  /* 0x00000006090a7210 */ /* 0x000fe20007ffe0ff */
[----:B------:R-:W-:Y:S01]  /*0470*/  IMAD R21, R29, R17, R6 ;  /* 0x000000111d157224 */ /* 0x000fe200078e0206 */
[----:B------:R-:W-:Y:S02]  /*0480*/  ISETP.GE.AND P0, PT, R3, R16, PT ;  /* 0x000000100300720c */ /* 0x000fe40003f06270 */
[----:B------:R-:W-:Y:S01]  /*0490*/  VIMNMX R8, PT, PT, RZ, R3, !PT ;  /* 0x00000003ff087248 */ /* 0x000fe20007fe0100 */
[----:B-1----:R-:W-:Y:S01]  /*04a0*/  IMAD.WIDE R20, R21, 0x4, R14 ;  /* 0x0000000415147825 */ /* 0x002fe200078e020e */
[----:B------:R-:W-:-:S02]  /*04b0*/  ISETP.GE.AND P1, PT, R10, R17, PT ;  /* 0x000000110a00720c */ /* 0x000fc40003f26270 */
[----:B------:R-:W-:Y:S02]  /*04c0*/  VIMNMX R3, PT, PT, RZ, R10, !PT ;  /* 0x0000000aff037248 */ /* 0x000fe40007fe0100 */
[----:B------:R-:W-:Y:S02]  /*04d0*/  SEL R13, R8, R27, !P0 ;  /* 0x0000001b080d7207 */ /* 0x000fe40004000000 */
[----:B------:R-:W-:Y:S02]  /*04e0*/  SEL R22, R3, R26, !P1 ;  /* 0x0000001a03167207 */ /* 0x000fe40004800000 */
[----:B------:R0:W2:Y:S03]  /*04f0*/  LDG.E R3, desc[UR4][R20.64] ;  /* 0x0000000414037981 */ /* 0x0000a6000c1e1900 */
[----:B------:R-:W-:-:S04]  /*0500*/  IMAD R19, R13, R17, R22 ;  /* 0x000000110d137224 */ /* 0x000fc800078e0216 */
[----:B------:R-:W-:-:S06]  /*0510*/  IMAD.WIDE R18, R19, 0x4, R14 ;  /* 0x0000000413127825 */ /* 0x000fcc00078e020e */
[----:B------:R1:W2:Y:S01]  /*0520*/  LDG.E R18, desc[UR4][R18.64] ;  /* 0x0000000412127981 */ /* 0x0002a2000c1e1900 */
[----:B------:R-:W-:-:S04]  /*0530*/  IADD3 R25, PT, PT, R2, -R9, RZ ;  /* 0x8000000902197210 */ /* 0x000fc80007ffe0ff */
[----:B------:R-:W-:Y:S02]  /*0540*/  VIMNMX R24, PT, PT, RZ, R25, !PT ;  /* 0x00000019ff187248 */ /* 0x000fe40007fe0100 */
[----:B------:R-:W-:-:S04]  /*0550*/  ISETP.GE.AND P0, PT, R25, R16, PT ;  /* 0x000000101900720c */ /* 0x000fc80003f06270 */
[----:B------:R-:W-:-:S05]  /*0560*/  SEL R24, R24, R27, !P0 ;  /* 0x0000001b18187207 */ /* 0x000fca0004000000 */
[----:B------:R-:W-:-:S05]  /*0570*/  IMAD.IADD R5, R9, 0x1, R24 ;  /* 0x0000000109057824 */ /* 0x000fca00078e0218 */
[----:B------:R-:W-:Y:S02]  /*0580*/  ISETP.GE.AND P0, PT, R5, R16, PT ;  /* 0x000000100500720c */ /* 0x000fe40003f06270 */
[----:B------:R-:W-:Y:S01]  /*0590*/  VIMNMX R10, PT, PT, RZ, R5, !PT ;  /* 0x00000005ff0a7248 */ /* 0x000fe20007fe0100 */
[----:B------:R-:W-:-:S03]  /*05a0*/  IMAD R5, R29, R17, R22 ;  /* 0x000000111d057224 */ /* 0x000fc600078e0216 */
[----:B------:R-:W-:Y:S01]  /*05b0*/  SEL R10, R10, R27, !P0 ;  /* 0x0000001b0a0a7207 */ /* 0x000fe20004000000 */
[----:B0-----:R-:W-:-:S04]  /*05c0*/  IMAD.WIDE R20, R5, 0x4, R14 ;  /* 0x0000000405147825 */ /* 0x001fc800078e020e */
[-C--:B------:R-:W-:Y:S01]  /*05d0*/  IMAD R5, R24, R17.reuse, R6 ;  /* 0x0000001118057224 */ /* 0x080fe200078e0206 */
[----:B------:R0:W3:Y:S01]  /*05e0*/  LDG.E R8, desc[UR4][R20.64] ;  /* 0x0000000414087981 */ /* 0x0000e2000c1e1900 */
[-C--:B-1----:R-:W-:Y:S02]  /*05f0*/  IMAD R19, R10, R17.reuse, R22 ;  /* 0x000000110a137224 */ /* 0x082fe400078e0216 */
[----:B------:R-:W-:Y:S02]  /*0600*/  IMAD R28, R13, R17, R6 ;  /* 0x000000110d1c7224 */ /* 0x000fe400078e0206 */
[----:B0-----:R-:W-:-:S05]  /*0610*/  IMAD.WIDE R20, R5, 0x4, R14 ;  /* 0x0000000405147825 */ /* 0x001fca00078e020e */
[----:B------:R-:W4:Y:S01]  /*0620*/  LDG.E R5, desc[UR4][R20.64] ;  /* 0x0000000414057981 */ /* 0x000f22000c1e1900 */
[----:B--2---:R-:W-:Y:S01]  /*0630*/  FADD R3, R3, R18 ;  /* 0x0000001203037221 */ /* 0x004fe20000000000 */
[----:B------:R-:W-:-:S05]  /*0640*/  IMAD.WIDE R18, R19, 0x4, R14 ;  /* 0x0000000413127825 */ /* 0x000fca00078e020e */
[----:B------:R0:W4:Y:S02]  /*0650*/  LDG.E R20, desc[UR4][R18.64] ;  /* 0x0000000412147981 */ /* 0x000124000c1e1900 */
[----:B0-----:R-:W-:-:S06]  /*0660*/  IMAD.WIDE R18, R28, 0x4, R14 ;  /* 0x000000041c127825 */ /* 0x001fcc00078e020e */
[----:B------:R0:W2:Y:S01]  /*0670*/  LDG.E R18, desc[UR4][R18.64] ;  /* 0x0000000412127981 */ /* 0x0000a2000c1e1900 */
[----:B------:R-:W-:-:S04]  /*0680*/  IADD3 R28, PT, PT, R7, -R9, RZ ;  /* 0x80000009071c7210 */ /* 0x000fc80007ffe0ff */
[----:B------:R-:W-:Y:S02]  /*0690*/  ISETP.GE.AND P0, PT, R28, R17, PT ;  /* 0x000000111c00720c */ /* 0x000fe40003f06270 */
[----:B------:R-:W-:-:S04]  /*06a0*/  VIMNMX R28, PT, PT, RZ, R28, !PT ;  /* 0x0000001cff1c7248 */ /* 0x000fc80007fe0100 */
[----:B------:R-:W-:Y:S01]  /*06b0*/  SEL R28, R28, R26, !P0 ;  /* 0x0000001a1c1c7207 */ /* 0x000fe20004000000 */
[----:B---3--:R-:W-:-:S03]  /*06c0*/  FADD R3, R3, -R8 ;  /* 0x8000000803037221 */ /* 0x008fc60000000000 */
[----:B------:R-:W-:Y:S01]  /*06d0*/  IADD3 R8, PT, PT, R9, R28, RZ ;  /* 0x0000001c09087210 */ /* 0x000fe20007ffe0ff */
[----:B0-----:R-:W-:-:S03]  /*06e0*/  IMAD R19, R24, R17, R28 ;  /* 0x0000001118137224 */ /* 0x001fc600078e021c */
[-C--:B------:R-:W-:Y:S02]  /*06f0*/  ISETP.GE.AND P0, PT, R8, R17.reuse, PT ;  /* 0x000000110800720c */ /* 0x080fe40003f06270 */
[----:B------:R-:W-:Y:S01]  /*0700*/  VIMNMX R21, PT, PT, RZ, R8, !PT ;  /* 0x00000008ff157248 */ /* 0x000fe20007fe0100 */
[----:B------:R-:W-:-:S03]  /*0710*/  IMAD R23, R24, R17, R22 ;  /* 0x0000001118177224 */ /* 0x000fc600078e0216 */
[----:B------:R-:W-:Y:S01]  /*0720*/  SEL R8, R21, R26, !P0 ;  /* 0x0000001a15087207 */ /* 0x000fe20004000000 */
[----:B------:R-:W-:-:S04]  /*0730*/  IMAD.WIDE R22, R23, 0x4, R14 ;  /* 0x0000000417167825 */ /* 0x000fc800078e020e */
[----:B------:R-:W-:Y:S02]  /*0740*/  IMAD R21, R10, R17, R8 ;  /* 0x000000110a157224 */ /* 0x000fe400078e0208 */
[----:B------:R-:W3:Y:S01]  /*0750*/  LDG.E R22, desc[UR4][R22.64] ;  /* 0x0000000416167981 */ /* 0x000ee2000c1e1900 */
[----:B----4-:R-:W-:Y:S01]  /*0760*/  FADD R5, R5, R20 ;  /* 0x0000001405057221 */ /* 0x010fe20000000000 */
[----:B--2---:R-:W-:Y:S01]  /*0770*/  FADD R3, R3, -R18 ;  /* 0x8000001203037221 */ /* 0x004fe20000000000 */
[----:B------:R-:W-:-:S05]  /*0780*/  IMAD.WIDE R18, R19, 0x4, R14 ;  /* 0x0000000413127825 */ /* 0x000fca00078e020e */
[----:B------:R0:W2:Y:S02]  /*0790*/  LDG.E R20, desc[UR4][R18.64] ;  /* 0x0000000412147981 */ /* 0x0000a4000c1e1900 */
[----:B0-----:R-:W-:-:S05]  /*07a0*/  IMAD.WIDE R18, R21, 0x4, R14 ;  /* 0x0000000415127825 */ /* 0x001fca00078e020e */
[----:B------:R-:W2:Y:S01]  /*07b0*/  LDG.E R21, desc[UR4][R18.64] ;  /* 0x0000000412157981 */ /* 0x000ea2000c1e1900 */
[----:B---3--:R-:W-:Y:S01]  /*07c0*/  FADD R5, R5, -R22 ;  /* 0x8000001605057221 */ /* 0x008fe20000000000 */
[----:B--2---:R-:W-:Y:S01]  /*07d0*/  FADD R22, R20, R21 ;  /* 0x0000001514167221 */ /* 0x004fe20000000000 */
[----:B------:R-:W-:-:S04]  /*07e0*/  IMAD R21, R24, R17, R8 ;  /* 0x0000001118157224 */ /* 0x000fc800078e0208 */
[----:B------:R-:W-:-:S06]  /*07f0*/  IMAD.WIDE R20, R21, 0x4, R14 ;  /* 0x0000000415147825 */ /* 0x000fcc00078e020e */
[----:B------:R-:W2:Y:S01]  /*0800*/  LDG.E R21, desc[UR4][R20.64] ;  /* 0x0000000414157981 */ /* 0x000ea2000c1e1900 */
[----:B------:R-:W-:Y:S02]  /*0810*/  IMAD R23, R10, R17, R28 ;  /* 0x000000110a177224 */ /* 0x000fe400078e021c */
[----:B--2---:R-:W-:Y:S02]  /*0820*/  FADD R20, R22, -R21 ;  /* 0x8000001516147221 */ /* 0x004fe40000000000 */
[----:B------:R-:W-:-:S06]  /*0830*/  IMAD.WIDE R22, R23, 0x4, R14 ;  /* 0x0000000417167825 */ /* 0x000fcc00078e020e */
[----:B------:R-:W2:Y:S01]  /*0840*/  LDG.E R23, desc[UR4][R22.64] ;  /* 0x0000000416177981 */ /* 0x000ea2000c1e1900 */
[-C--:B------:R-:W-:Y:S02]  /*0850*/  IMAD R21, R10, R17.reuse, R6 ;  /* 0x000000110a157224 */ /* 0x080fe400078e0206 */
[----:B------:R-:W-:-:S04]  /*0860*/  IMAD R10, R29, R17, R28 ;  /* 0x000000111d0a7224 */ /* 0x000fc800078e021c */
[----:B------:R-:W-:-:S05]  /*0870*/  IMAD.WIDE R18, R10, 0x4, R14 ;  /* 0x000000040a127825 */ /* 0x000fca00078e020e */
[----:B------:R0:W3:Y:S01]  /*0880*/  LDG.E R10, desc[UR4][R18.64] ;  /* 0x00000004120a7981 */ /* 0x0000e2000c1e1900 */
[----:B--2---:R-:W-:Y:S01]  /*0890*/  FADD R6, R20, -R23 ;  /* 0x8000001714067221 */ /* 0x004fe20000000000 */
[----:B------:R-:W-:-:S04]  /*08a0*/  IMAD R23, R13, R17, R8 ;  /* 0x000000110d177224 */ /* 0x000fc800078e0208 */
[----:B0-----:R-:W-:-:S04]  /*08b0*/  IMAD.WIDE R18, R23, 0x4, R14 ;  /* 0x0000000417127825 */ /* 0x001fc800078e020e */
[----:B------:R-:W-:Y:S02]  /*08c0*/  IMAD.WIDE R20, R21, 0x4, R14 ;  /* 0x0000000415147825 */ /* 0x000fe400078e020e */
[----:B------:R-:W3:Y:S02]  /*08d0*/  LDG.E R19, desc[UR4][R18.64] ;  /* 0x0000000412137981 */ /* 0x000ee4000c1e1900 */
[----:B------:R-:W-:Y:S02]  /*08e0*/  IMAD R23, R29, R17, R8 ;  /* 0x000000111d177224 */ /* 0x000fe400078e0208 */
[----:B------:R0:W2:Y:S02]  /*08f0*/  LDG.E R18, desc[UR4][R20.64] ;  /* 0x0000000414127981 */ /* 0x0000a4000c1e1900 */
[----:B------:R-:W-:-:S06]  /*0900*/  IMAD.WIDE R22, R23, 0x4, R14 ;  /* 0x0000000417167825 */ /* 0x000fcc00078e020e */
[----:B------:R1:W4:Y:S01]  /*0910*/  LDG.E R22, desc[UR4][R22.64] ;  /* 0x0000000416167981 */ /* 0x000322000c1e1900 */
[----:B------:R-:W-:-:S04]  /*0920*/  IMAD R13, R13, R17, R28 ;  /* 0x000000110d0d7224 */ /* 0x000fc800078e021c */
[----:B0-----:R-:W-:-:S05]  /*0930*/  IMAD.WIDE R20, R13, 0x4, R14 ;  /* 0x000000040d147825 */ /* 0x001fca00078e020e */
[----:B------:R4:W5:Y:S01]  /*0940*/  LDG.E R13, desc[UR4][R20.64] ;  /* 0x00000004140d7981 */ /* 0x000962000c1e1900 */
[C---:B------:R-:W-:Y:S02]  /*0950*/  VIMNMX R8, PT, PT, R25.reuse, -0x1, !PT ;  /* 0xffffffff19087848 */ /* 0x040fe40007fe0100 */
[----:B------:R-:W-:Y:S02]  /*0960*/  ISETP.GE.AND P0, PT, R25, R27, PT ;  /* 0x0000001b1900720c */ /* 0x000fe40003f06270 */
[----:B------:R-:W-:-:S04]  /*0970*/  IADD3 R8, PT, PT, R8, 0x1, RZ ;  /* 0x0000000108087810 */ /* 0x000fc80007ffe0ff */
[----:B------:R-:W-:Y:S01]  /*0980*/  SEL R8, R8, R27, !P0 ;  /* 0x0000001b08087207 */ /* 0x000fe20004000000 */
[----:B---3--:R-:W-:-:S04]  /*0990*/  FADD R19, R10, R19 ;  /* 0x000000130a137221 */ /* 0x008fc80000000000 */
[----:B------:R-:W-:-:S05]  /*09a0*/  IMAD R10, R9, 0x2, R8 ;  /* 0x00000002090a7824 */ /* 0x000fca00078e0208 */
[----:B-1----:R-:W-:Y:S01]  /*09b0*/  IADD3 R23, PT, PT, R10, -0x1, RZ ;  /* 0xffffffff0a177810 */ /* 0x002fe20007ffe0ff */
[----:B--2---:R-:W-:Y:S01]  /*09c0*/  FADD R5, R5, -R18 ;  /* 0x8000001205057221 */ /* 0x004fe20000000000 */
[----:B------:R-:W-:Y:S02]  /*09d0*/  IADD3 R18, PT, PT, R11, R28, RZ ;  /* 0x0000001c0b127210 */ /* 0x000fe40007ffe0ff */
[----:B------:R-:W-:Y:S02]  /*09e0*/  ISETP.GE.AND P0, PT, R23, R16, PT ;  /* 0x000000101700720c */ /* 0x000fe40003f06270 */
[----:B------:R-:W-:Y:S02]  /*09f0*/  ISETP.GE.AND P1, PT, R18, R17, PT ;  /* 0x000000111200720c */ /* 0x000fe40003f26270 */
[----:B------:R-:W-:Y:S02]  /*0a00*/  VIMNMX R29, PT, PT, RZ, R18, !PT ;  /* 0x00000012ff1d7248 */ /* 0x000fe40007fe0100 */
[----:B------:R-:W-:-:S02]  /*0a10*/  VIMNMX R10, PT, PT, RZ, R23, !PT ;  /* 0x00000017ff0a7248 */ /* 0x000fc40007fe0100 */
[----:B------:R-:W-:Y:S02]  /*0a20*/  SEL R29, R29, R26, !P1 ;  /* 0x0000001a1d1d7207 */ /* 0x000fe40004800000 */
[----:B------:R-:W-:Y:S01]  /*0a30*/  SEL R10, R10, R27, !P0 ;  /* 0x0000001b0a0a7207 */ /* 0x000fe20004000000 */
[----:B----4-:R-:W-:Y:S01]  /*0a40*/  FADD R20, R19, -R22 ;  /* 0x8000001613147221 */ /* 0x010fe20000000000 */
[----:B------:R-:W-:-:S03]  /*0a50*/  IMAD R23, R8, R17, R28 ;  /* 0x0000001108177224 */ /* 0x000fc600078e021c */
[----:B------:R-:W-:Y:S02]  /*0a60*/  IMAD R19, R10, R17, R29 ;  /* 0x000000110a137224 */ /* 0x000fe400078e021d */
[----:B------:R-:W-:-:S04]  /*0a70*/  IMAD.WIDE R22, R23, 0x4, R14 ;  /* 0x0000000417167825 */ /* 0x000fc800078e020e */
[----:B------:R-:W-:Y:S02]  /*0a80*/  IMAD.WIDE R18, R19, 0x4, R14 ;  /* 0x0000000413127825 */ /* 0x000fe400078e020e */
[----:B------:R-:W2:Y:S04]  /*0a90*/  LDG.E R22, desc[UR4][R22.64] ;  /* 0x0000000416167981 */ /* 0x000ea8000c1e1900 */
[----:B------:R0:W2:Y:S01]  /*0aa0*/  LDG.E R19, desc[UR4][R18.64] ;  /* 0x0000000412137981 */ /* 0x0000a2000c1e1900 */
[----:B-----5:R-:W-:Y:S01]  /*0ab0*/  FADD R13, R20, -R13 ;  /* 0x8000000d140d7221 */ /* 0x020fe20000000000 */
[----:B------:R-:W-:-:S05]  /*0ac0*/  IMAD.HI R20, R11, -0x2aaaaaab, RZ ;  /* 0xd55555550b147827 */ /* 0x000fca00078e02ff */
[----:B------:R-:W-:-:S04]  /*0ad0*/  LEA.HI R21, R20, R20, RZ, 0x1 ;  /* 0x0000001414157211 */ /* 0x000fc800078f08ff */
[C---:B------:R-:W-:Y:S01]  /*0ae0*/  IADD3 R21, PT, PT, R7.reuse, R21, RZ ;  /* 0x0000001507157210 */ /* 0x040fe20007ffe0ff */
[----:B------:R-:W-:Y:S01]  /*0af0*/  IMAD.IADD R7, R7, 0x1, -R12 ;  /* 0x0000000107077824 */ /* 0x000fe200078e0a0c */
[----:B------:R-:W-:Y:S02]  /*0b00*/  FMNMX R20, RZ, R13, !PT ;  /* 0x0000000dff147209 */ /* 0x000fe40007800000 */
[----:B------:R-:W-:Y:S02]  /*0b10*/  ISETP.GE.AND P0, PT, R21, R17, PT ;  /* 0x000000111500720c */ /* 0x000fe40003f06270 */
[----:B------:R-:W-:-:S04]  /*0b20*/  VIMNMX R13, PT, PT, RZ, R21, !PT ;  /* 0x00000015ff0d7248 */ /* 0x000fc80007fe0100 */
[-C--:B------:R-:W-:Y:S02]  /*0b30*/  SEL R13, R13, R26.reuse, !P0 ;  /* 0x0000001a0d0d7207 */ /* 0x080fe40004000000 */
[C---:B------:R-:W-:Y:S02]  /*0b40*/  ISETP.GE.AND P0, PT, R7.reuse, R26, PT ;  /* 0x0000001a0700720c */ /* 0x040fe40003f06270 */
[----:B------:R-:W-:Y:S02]  /*0b50*/  VIMNMX R7, PT, PT, R7, -0x1, !PT ;  /* 0xffffffff07077848 */ /* 0x000fe40007fe0100 */
[----:B------:R-:W-:Y:S02]  /*0b60*/  FMNMX R5, RZ, R5, !PT ;  /* 0x00000005ff057209 */ /* 0x000fe40007800000 */
[----:B------:R-:W-:Y:S01]  /*0b70*/  IADD3 R7, PT, PT, R7, 0x1, RZ ;  /* 0x0000000107077810 */ /* 0x000fe20007ffe0ff */
[----:B------:R-:W-:-:S03]  /*0b80*/  IMAD R21, R8, R17, R13 ;  /* 0x0000001108157224 */ /* 0x000fc600078e020d */
[----:B0-----:R-:W-:Y:S01]  /*0b90*/  SEL R18, R7, R26, !P0 ;  /* 0x0000001a07127207 */ /* 0x001fe20004000000 */
[----:B------:R-:W-:Y:S01]  /*0ba0*/  FADD R5, R5, R20 ;  /* 0x0000001405057221 */ /* 0x000fe20000000000 */
[----:B------:R-:W-:Y:S02]  /*0bb0*/  IMAD.WIDE R20, R21, 0x4, R14 ;  /* 0x0000000415147825 */ /* 0x000fe400078e020e */
[----:B------:R-:W-:-:S03]  /*0bc0*/  LEA R23, R12, R18, 0x1 ;  /* 0x000000120c177211 */ /* 0x000fc600078e08ff */
[----:B------:R0:W3:Y:S01]  /*0bd0*/  LDG.E R7, desc[UR4][R20.64] ;  /* 0x0000000414077981 */ /* 0x0000e2000c1e1900 */
[----:B------:R-:W-:Y:S01]  /*0be0*/  IADD3 R9, PT, PT, R9, R13, RZ ;  /* 0x0000000d09097210 */ /* 0x000fe20007ffe0ff */
[----:B0-----:R-:W-:-:S05]  /*0bf0*/  VIADD R20, R23, 0xffffffff ;  /* 0xffffffff17147836 */ /* 0x001fca0000000000 */
[-C--:B------:R-:W-:Y:S02]  /*0c00*/  ISETP.GE.AND P1, PT, R20, R17.reuse, PT ;  /* 0x000000111400720c */ /* 0x080fe40003f26270 */
[----:B------:R-:W-:Y:S02]  /*0c10*/  ISETP.GE.AND P0, PT, R9, R17, PT ;  /* 0x000000110900720c */ /* 0x000fe40003f06270 */
[----:B------:R-:W-:Y:S01]  /*0c20*/  VIMNMX R9, PT, PT, RZ, R9, !PT ;  /* 0x00000009ff097248 */ /* 0x000fe20007fe0100 */
[----:B------:R-:W-:-:S03]  /*0c30*/  IMAD R29, R8, R17, R29 ;  /* 0x00000011081d7224 */ /* 0x000fc600078e021d */
[----:B------:R-:W-:Y:S01]  /*0c40*/  SEL R23, R9, R26, !P0 ;  /* 0x0000001a09177207 */ /* 0x000fe20004000000 */
[----:B------:R-:W-:-:S04]  /*0c50*/  IMAD R25, R10, R17, R28 ;  /* 0x000000110a197224 */ /* 0x000fc800078e021c */
[----:B------:R-:W-:Y:S01]  /*0c60*/  @!P1 VIMNMX R26, PT, PT, RZ, R20, !PT ;  /* 0x00000014ff1a9248 */ /* 0x000fe20007fe0100 */
[----:B------:R-:W-:Y:S01]  /*0c70*/  IMAD.WIDE R20, R29, 0x4, R14 ;  /* 0x000000041d147825 */ /* 0x000fe200078e020e */
[----:B------:R-:W-:-:S03]  /*0c80*/  IADD3 R11, PT, PT, R11, R24, RZ ;  /* 0x000000180b0b7210 */ /* 0x000fc60007ffe0ff */
[-CC-:B------:R-:W-:Y:S01]  /*0c90*/  IMAD R9, R8, R17.reuse, R23.reuse ;  /* 0x0000001108097224 */ /* 0x180fe200078e0217 */
[----:B------:R-:W-:Y:S01]  /*0ca0*/  ISETP.GE.AND P0, PT, R11, R16, PT ;  /* 0x000000100b00720c */ /* 0x000fe20003f06270 */
[----:B------:R-:W-:Y:S01]  /*0cb0*/  IMAD R23, R10, R17, R23 ;  /* 0x000000110a177224 */ /* 0x000fe200078e0217 */
[----:B------:R-:W-:Y:S01]  /*0cc0*/  VIMNMX R8, PT, PT, RZ, R11, !PT ;  /* 0x0000000bff087248 */ /* 0x000fe20007fe0100 */
[----:B------:R-:W-:-:S04]  /*0cd0*/  IMAD R29, R24, R17, R18 ;  /* 0x00000011181d7224 */ /* 0x000fc800078e0212 */
[----:B------:R-:W-:-:S04]  /*0ce0*/  IMAD.WIDE R28, R29, 0x4, R14 ;  /* 0x000000041d1c7825 */ /* 0x000fc800078e020e */
[----:B------:R-:W-:Y:S02]  /*0cf0*/  IMAD R13, R10, R17, R13 ;  /* 0x000000110a0d7224 */ /* 0x000fe400078e020d */
[----:B------:R-:W4:Y:S01]  /*0d00*/  LDG.E R29, desc[UR4][R28.64] ;  /* 0x000000041c1d7981 */ /* 0x000f22000c1e1900 */
[----:B--2---:R-:W-:-:S03]  /*0d10*/  FADD R22, R22, R19 ;  /* 0x0000001316167221 */ /* 0x004fc60000000000 */
[----:B------:R0:W2:Y:S02]  /*0d20*/  LDG.E R19, desc[UR4][R20.64] ;  /* 0x0000000414137981 */ /* 0x0000a4000c1e1900 */
[----:B0-----:R-:W-:-:S05]  /*0d30*/  IMAD.WIDE R20, R25, 0x4, R14 ;  /* 0x0000000419147825 */ /* 0x001fca00078e020e */
[----:B------:R0:W5:Y:S02]  /*0d40*/  LDG.E R25, desc[UR4][R20.64] ;  /* 0x0000000414197981 */ /* 0x000164000c1e1900 */
[----:B0-----:R-:W-:Y:S01]  /*0d50*/  IMAD.WIDE R20, R23, 0x4, R14 ;  /* 0x0000000417147825 */ /* 0x001fe200078e020e */
[----:B------:R-:W-:-:S03]  /*0d60*/  SEL R23, R8, R27, !P0 ;  /* 0x0000001b08177207 */ /* 0x000fc60004000000 */
[----:B------:R-:W-:Y:S01]  /*0d70*/  IMAD.WIDE R8, R9, 0x4, R14 ;  /* 0x0000000409087825 */ /* 0x000fe200078e020e */
[----:B------:R-:W3:Y:S03]  /*0d80*/  LDG.E R28, desc[UR4][R20.64] ;  /* 0x00000004141c7981 */ /* 0x000ee6000c1e1900 */
[----:B------:R-:W-:Y:S02]  /*0d90*/  IMAD R11, R23, R17, R26 ;  /* 0x00000011170b7224 */ /* 0x000fe400078e021a */
[----:B------:R0:W4:Y:S02]  /*0da0*/  LDG.E R8, desc[UR4][R8.64] ;  /* 0x0000000408087981 */ /* 0x000124000c1e1900 */
[----:B------:R-:W-:-:S04]  /*0db0*/  IMAD.WIDE R10, R11, 0x4, R14 ;  /* 0x000000040b0a7825 */ /* 0x000fc800078e020e */
[----:B0-----:R-:W-:Y:S02]  /*0dc0*/  IMAD R9, R24, R17, R26 ;  /* 0x0000001118097224 */ /* 0x001fe400078e021a */
[----:B------:R0:W4:Y:S02]  /*0dd0*/  LDG.E R24, desc[UR4][R10.64] ;  /* 0x000000040a187981 */ /* 0x000124000c1e1900 */
[----:B------:R-:W-:-:S04]  /*0de0*/  IMAD.WIDE R20, R9, 0x4, R14 ;  /* 0x0000000409147825 */ /* 0x000fc800078e020e */
[----:B0-----:R-:W-:Y:S02]  /*0df0*/  IMAD R11, R23, R17, R18 ;  /* 0x00000011170b7224 */ /* 0x001fe400078e0212 */
[----:B------:R0:W4:Y:S02]  /*0e00*/  LDG.E R23, desc[UR4][R20.64] ;  /* 0x0000000414177981 */ /* 0x000124000c1e1900 */
[----:B0-----:R-:W-:-:S04]  /*0e10*/  LEA.HI R20, R12, R12, RZ, 0x1 ;  /* 0x0000000c0c147211 */ /* 0x001fc800078f08ff */
[----:B------:R-:W-:-:S04]  /*0e20*/  SHF.R.S32.HI R21, RZ, 0x1, R20 ;  /* 0x00000001ff157819 */ /* 0x000fc80000011414 */
[----:B------:R-:W-:-:S04]  /*0e30*/  IADD3 R2, PT, PT, R2, -R21, RZ ;  /* 0x8000001502027210 */ /* 0x000fc80007ffe0ff */
[----:B------:R-:W-:Y:S02]  /*0e40*/  ISETP.GE.AND P0, PT, R2, R16, PT ;  /* 0x000000100200720c */ /* 0x000fe40003f06270 */
[----:B------:R-:W-:-:S04]  /*0e50*/  VIMNMX R2, PT, PT, RZ, R2, !PT ;  /* 0x00000002ff027248 */ /* 0x000fc80007fe0100 */
[----:B------:R-:W-:-:S04]  /*0e60*/  SEL R2, R2, R27, !P0 ;  /* 0x0000001b02027207 */ /* 0x000fc80004000000 */
[----:B------:R-:W-:-:S04]  /*0e70*/  IADD3 R12, PT, PT, R12, R2, RZ ;  /* 0x000000020c0c7210 */ /* 0x000fc80007ffe0ff */
[----:B------:R-:W-:Y:S01]  /*0e80*/  ISETP.GE.AND P0, PT, R12, R16, PT ;  /* 0x000000100c00720c */ /* 0x000fe20003f06270 */
[----:B------:R-:W-:-:S04]  /*0e90*/  IMAD.WIDE R10, R11, 0x4, R14 ;  /* 0x000000040b0a7825 */ /* 0x000fc800078e020e */
[----:B------:R-:W-:Y:S01]  /*0ea0*/  IMAD R21, R2, R17, R18 ;  /* 0x0000001102157224 */ /* 0x000fe200078e0212 */
[----:B------:R0:W4:Y:S07]  /*0eb0*/  LDG.E R9, desc[UR4][R10.64] ;  /* 0x000000040a097981 */ /* 0x00012e000c1e1900 */
[----:B------:R-:W-:Y:S01]  /*0ec0*/  @!P0 VIMNMX R27, PT, PT, RZ, R12, !PT ;  /* 0x0000000cff1b8248 */ /* 0x000fe20007fe0100 */
[----:B0-----:R-:W-:-:S04]  /*0ed0*/  IMAD.WIDE R10, R21, 0x4, R14 ;  /* 0x00000004150a7825 */ /* 0x001fc800078e020e */
[-CC-:B------:R-:W-:Y:S02]  /*0ee0*/  IMAD R21, R27, R17.reuse, R26.reuse ;  /* 0x000000111b157224 */ /* 0x180fe400078e021a */
[----:B------:R-:W-:Y:S01]  /*0ef0*/  IMAD R16, R2, R17, R26 ;  /* 0x0000001102107224 */ /* 0x000fe200078e021a */
[----:B------:R-:W4:Y:S01]  /*0f00*/  LDG.E R10, desc[UR4][R10.64] ;  /* 0x000000040a0a7981 */ /* 0x000f22000c1e1900 */
[----:B------:R-:W-:-:S04]  /*0f10*/  IMAD.WIDE R20, R21, 0x4, R14 ;  /* 0x0000000415147825 */ /* 0x000fc800078e020e */
[----:B------:R-:W-:Y:S02]  /*0f20*/  IMAD R27, R27, R17, R18 ;  /* 0x000000111b1b7224 */ /* 0x000fe400078e0212 */
[--C-:B------:R-:W-:Y:S01]  /*0f30*/  IMAD.WIDE R16, R16, 0x4, R14.reuse ;  /* 0x0000000410107825 */ /* 0x100fe200078e020e */
[----:B------:R-:W4:Y:S03]  /*0f40*/  LDG.E R21, desc[UR4][R20.64] ;  /* 0x0000000414157981 */ /* 0x000f26000c1e1900 */
[--C-:B------:R-:W-:Y:S02]  /*0f50*/  IMAD.WIDE R12, R13, 0x4, R14.reuse ;  /* 0x000000040d0c7825 */ /* 0x100fe400078e020e */
[----:B------:R-:W4:Y:S02]  /*0f60*/  LDG.E R16, desc[UR4][R16.64] ;  /* 0x0000000410107981 */ /* 0x000f24000c1e1900 */
[----:B------:R-:W-:-:S02]  /*0f70*/  IMAD.WIDE R14, R27, 0x4, R14 ;  /* 0x000000041b0e7825 */ /* 0x000fc400078e020e */
[----:B------:R-:W4:Y:S04]  /*0f80*/  LDG.E R12, desc[UR4][R12.64] ;  /* 0x000000040c0c7981 */ /* 0x000f28000c1e1900 */
[----:B------:R-:W4:Y:S01]  /*0f90*/  LDG.E R14, desc[UR4][R14.64] ;  /* 0x000000040e0e7981 */ /* 0x000f22000c1e1900 */
[----:B------:R-:W-:Y:S02]  /*0fa0*/  FMNMX R6, RZ, R6, !PT ;  /* 0x00000006ff067209 */ /* 0x000fe40007800000 */
[----:B------:R-:W-:-:S03]  /*0fb0*/  FMNMX R3, RZ, R3, !PT ;  /* 0x00000003ff037209 */ /* 0x000fc60007800000 */
[----:B------:R-:W-:-:S04]  /*0fc0*/  FADD R6, -R6, R5 ;  /* 0x0000000506067221 */ /* 0x000fc80000000100 */
[----:B------:R-:W-:-:S04]  /*0fd0*/  FADD R3, -R3, R6 ;  /* 0x0000000603037221 */ /* 0x000fc80000000100 */
[----:B------:R-:W-:-:S04]  /*0fe0*/  FMUL R3, R3, -R0 ;  /* 0x8000000003037220 */ /* 0x000fc80000400000 */
[----:B------:R-:W-:Y:S01]  /*0ff0*/  FMUL R3, R3, R3 ;  /* 0x0000000303037220 */ /* 0x000fe20000400000 */
[----:B--2---:R-:W-:-:S04]  /*1000*/  FADD R22, R22, -R19 ;  /* 0x8000001316167221 */ /* 0x004fc80000000000 */
[----:B-----5:R-:W-:Y:S01]  /*1010*/  FADD R22, R22, -R25 ;  /* 0x8000001916167221 */ /* 0x020fe20000000000 */
[----:B---3--:R-:W-:-:S04]  /*1020*/  FADD R7, R7, R28 ;  /* 0x0000001c07077221 */ /* 0x008fc80000000000 */
[----:B----4-:R-:W-:Y:S01]  /*1030*/  FADD R7, R7, -R8 ;  /* 0x8000000807077221 */ /* 0x010fe20000000000 */
[----:B------:R-:W-:Y:S01]  /*1040*/  FADD R24, R29, R24 ;  /* 0x000000181d187221 */ /* 0x000fe20000000000 */
[----:B------:R-:W-:-:S03]  /*1050*/  FMNMX R22, RZ, R22, !PT ;  /* 0x00000016ff167209 */ /* 0x000fc60007800000 */
[----:B------:R-:W-:-:S04]  /*1060*/  FADD R24, R24, -R23 ;  /* 0x8000001718187221 */ /* 0x000fc80000000000 */
[----:B------:R-:W-:-:S05]  /*1070*/  FADD R9, R24, -R9 ;  /* 0x8000000918097221 */ /* 0x000fca0000000000 */
[----:B------:R-:W-:Y:S01]  /*1080*/  FMNMX R9, RZ, R9, !PT ;  /* 0x00000009ff097209 */ /* 0x000fe20007800000 */
[----:B------:R-:W-:-:S04]  /*1090*/  FADD R11, R10, R21 ;  /* 0x000000150a0b7221 */ /* 0x000fc80000000000 */
[----:B------:R-:W-:Y:S02]  /*10a0*/  FADD R19, R11, -R16 ;  /* 0x800000100b137221 */ /* 0x000fe40000000000 */
[----:B------:R-:W0:Y:S01]  /*10b0*/  LDC.64 R10, c[0x0][0x398] ;  /* 0x0000e600ff0a7b82 */ /* 0x000e220000000a00 */
[----:B------:R-:W-:Y:S01]  /*10c0*/  FADD R7, R7, -R12 ;  /* 0x8000000c07077221 */ /* 0x000fe20000000000 */
[----:B------:R-:W-:-:S04]  /*10d0*/  FADD R14, R19, -R14 ;  /* 0x8000000e130e7221 */ /* 0x000fc80000000000 */
[----:B------:R-:W-:Y:S02]  /*10e0*/  FMNMX R7, RZ, R7, !PT ;  /* 0x00000007ff077209 */ /* 0x000fe40007800000 */
[----:B------:R-:W-:-:S03]  /*10f0*/  FMNMX R14, RZ, R14, !PT ;  /* 0x0000000eff0e7209 */ /* 0x000fc60007800000 */
[----:B------:R-:W-:Y:S02]  /*1100*/  FFMA R7, R7, -3, R22 ;  /* 0xc040000007077823 */ /* 0x000fe40000000016 */
[----:B------:R-:W-:Y:S02]  /*1110*/  FFMA R9, R14, -3, R9 ;  /* 0xc04000000e097823 */ /* 0x000fe40000000009 */
[-C--:B------:R-:W-:Y:S02]  /*1120*/  FMUL R7, R7, R0.reuse ;  /* 0x0000000007077220 */ /* 0x080fe40000400000 */
[----:B------:R-:W-:-:S04]  /*1130*/  FMUL R2, R9, R0 ;  /* 0x0000000009027220 */ /* 0x000fc80000400000 */
[----:B------:R-:W-:Y:S01]  /*1140*/  FMUL R2, R7, R2 ;  /* 0x0000000207027220 */ /* 0x000fe20000400000 */
[----:B0-----:R-:W-:-:S04]  /*1150*/  IMAD.WIDE R10, R4, 0x4, R10 ;  /* 0x00000004040a7825 */ /* 0x001fc800078e020a */
[----:B------:R-:W-:-:S05]  /*1160*/  FFMA R3, R3, -0.81000000238418579102, R2 ;  /* 0xbf4f5c2903037823 */ /* 0x000fca0000000002 */
[----:B------:R-:W-:Y:S01]  /*1170*/  STG.E desc[UR4][R10.64], R3 ;  /* 0x000000030a007986 */ /* 0x000fe2000c101904 */
[----:B------:R-:W-:Y:S05]  /*1180*/  EXIT ;  /* 0x000000000000794d */ /* 0x000fea0003800000 */
        .weak           $__internal_0_$__cuda_sm20_rcp_rn_f32_slowpath
        .type           $__internal_0_$__cuda_sm20_rcp_rn_f32_slowpath,@function
        .size           $__internal_0_$__cuda_sm20_rcp_rn_f32_slowpath,(.L_x_6 - $__internal_0_$__cuda_sm20_rcp_rn_f32_slowpath)
$__internal_0_$__cuda_sm20_rcp_rn_f32_slowpath:
[----:B------:R-:W-:-:S05]  /*1190*/  IMAD.SHL.U32 R0, R3, 0x2, RZ ;  /* 0x0000000203007824 */ /* 0x000fca00078e00ff */
[----:B------:R-:W-:Y:S02]  /*11a0*/  SHF.R.U32.HI R5, RZ, 0x18, R0 ;  /* 0x00000018ff057819 */ /* 0x000fe40000011600 */
[----:B------:R-:W-:Y:S02]  /*11b0*/  MOV R0, R3 ;  /* 0x0000000300007202 */ /* 0x000fe40000000f00 */
[----:B------:R-:W-:-:S13]  /*11c0*/  ISETP.NE.U32.AND P0, PT, R5, RZ, PT ;  /* 0x000000ff0500720c */ /* 0x000fda0003f05070 */
[----:B------:R-:W-:Y:S05]  /*11d0*/  @P0 BRA `(.L_x_2) ;  /* 0x00000000002c0947 */ /* 0x000fea0003800000 */
[----:B------:R-:W-:-:S04]  /*11e0*/  SHF.L.U32 R3, R0, 0x1, RZ ;  /* 0x0000000100037819 */ /* 0x000fc800000006ff */
[----:B------:R-:W-:-:S13]  /*11f0*/  ISETP.NE.AND P0, PT, R3, RZ, PT ;  /* 0x000000ff0300720c */ /* 0x000fda0003f05270 */
[----:B------:R2:W3:Y:S01]  /*1200*/  @!P0 MUFU.RCP R3, R0 ;  /* 0x0000000000038308 */ /* 0x0004e20000001000 */
[----:B------:R-:W-:Y:S05]  /*1210*/  @!P0 BRA `(.L_x_3) ;  /* 0x0000000000a48947 */ /* 0x000fea0003800000 */
[----:B------:R-:W-:-:S04]  /*1220*/  FFMA R5, R0, 1.84467440737095516160e+19, RZ ;  /* 0x5f80000000057823 */ /* 0x000fc800000000ff */
[----:B--2---:R-:W3:Y:S02]  /*1230*/  MUFU.RCP R0, R5 ;  /* 0x0000000500007308 */ /* 0x004ee40000001000 */
[----:B---3--:R-:W-:-:S04]  /*1240*/  FFMA R3, R5, R0, -1 ;  /* 0xbf80000005037423 */ /* 0x008fc80000000000 */
[----:B------:R-:W-:-:S04]  /*1250*/  FADD.FTZ R3, -R3, -RZ ;  /* 0x800000ff03037221 */ /* 0x000fc80000010100 */
[----:B------:R-:W-:-:S04]  /*1260*/  FFMA R0, R0, R3, R0 ;  /* 0x0000000300007223 */ /* 0x000fc80000000000 */
[----:B------:R-:W-:Y:S01]  /*1270*/  FFMA R3, R0, 1.84467440737095516160e+19, RZ ;  /* 0x5f80000000037823 */ /* 0x000fe200000000ff */
[----:B------:R-:W-:Y:S06]  /*1280*/  BRA `(.L_x_3) ;  /* 0x0000000000887947 */ /* 0x000fec0003800000 */
.L_x_2:
[----:B------:R-:W-:-:S04]  /*1290*/  IADD3 R3, PT, PT, R5, -0xfd, RZ ;  /* 0xffffff0305037810 */ /* 0x000fc80007ffe0ff */
[----:B------:R-:W-:-:S13]  /*12a0*/  ISETP.GT.U32.AND P0, PT, R3, 0x1, PT ;  /* 0x000000010300780c */ /* 0x000fda0003f04070 */
[----:B------:R-:W-:Y:S05]  /*12b0*/  @P0 BRA `(.L_x_4) ;  /* 0x0000000000780947 */ /* 0x000fea0003800000 */
[----:B------:R-:W-:Y:S01]  /*12c0*/  LOP3.LUT R8, R0, 0x7fffff, RZ, 0xc0, !PT ;  /* 0x007fffff00087812 */ /* 0x000fe200078ec0ff */
[----:B------:R-:W-:Y:S01]  /*12d0*/  IMAD.MOV.U32 R16, RZ, RZ, 0x3 ;  /* 0x00000003ff107424 */ /* 0x000fe200078e00ff */
[----:B------:R-:W-:Y:S02]  /*12e0*/  IADD3 R5, PT, PT, R5, -0xfc, RZ ;  /* 0xffffff0405057810 */ /* 0x000fe40007ffe0ff */
[----:B------:R-:W-:Y:S02]  /*12f0*/  LOP3.LUT R8, R8, 0x3f800000, RZ, 0xfc, !PT ;  /* 0x3f80000008087812 */ /* 0x000fe400078efcff */
[----:B------:R-:W-:Y:S02]  /*1300*/  SHF.L.U32 R15, R16, R3, RZ ;  /* 0x00000003100f7219 */ /* 0x000fe400000006ff */
[----:B------:R-:W0:Y:S02]  /*1310*/  MUFU.RCP R13, R8 ;  /* 0x00000008000d7308 */ /* 0x000e240000001000 */
[----:B0-----:R-:W-:-:S04]  /*1320*/  FFMA R10, R8, R13, -1 ;  /* 0xbf800000080a7423 */ /* 0x001fc8000000000d */
[----:B------:R-:W-:-:S04]  /*1330*/  FADD.FTZ R10, -R10, -RZ ;  /* 0x800000ff0a0a7221 */ /* 0x000fc80000010100 */
[CCC-:B------:R-:W-:Y:S01]  /*1340*/  FFMA.RM R14, R13.reuse, R10.reuse, R13.reuse ;  /* 0x0000000a0d0e7223 */ /* 0x1c0fe2000000400d */
[----:B------:R-:W-:-:S04]  /*1350*/  FFMA.RP R13, R13, R10, R13 ;  /* 0x0000000a0d0d7223 */ /* 0x000fc8000000800d */
[C---:B------:R-:W-:Y:S02]  /*1360*/  LOP3.LUT R10, R14.reuse, 0x7fffff, RZ, 0xc0, !PT ;  /* 0x007fffff0e0a7812 */ /* 0x040fe400078ec0ff */
[----:B------:R-:W-:Y:S02]  /*1370*/  FSETP.NEU.FTZ.AND P0, PT, R14, R13, PT ;  /* 0x0000000d0e00720b */ /* 0x000fe40003f1d000 */
[----:B------:R-:W-:Y:S02]  /*1380*/  LOP3.LUT R10, R10, 0x800000, RZ, 0xfc, !PT ;  /* 0x008000000a0a7812 */ /* 0x000fe400078efcff */
[----:B------:R-:W-:Y:S02]  /*1390*/  SEL R13, RZ, 0xffffffff, !P0 ;  /* 0xffffffffff0d7807 */ /* 0x000fe40004000000 */
[----:B------:R-:W-:Y:S02]  /*13a0*/  LOP3.LUT R8, R15, R10, RZ, 0xc0, !PT ;  /* 0x0000000a0f087212 */ /* 0x000fe400078ec0ff */
[----:B------:R-:W-:-:S02]  /*13b0*/  IADD3 R13, PT, PT, -R13, RZ, RZ ;  /* 0x000000ff0d0d7210 */ /* 0x000fc40007ffe1ff */
[-C--:B------:R-:W-:Y:S02]  /*13c0*/  SHF.R.U32.HI R8, RZ, R3.reuse, R8 ;  /* 0x00000003ff087219 */ /* 0x080fe40000011608 */
[----:B------:R-:W-:Y:S02]  /*13d0*/  LOP3.LUT P1, RZ, R13, R3, R10, 0xf8, !PT ;  /* 0x000000030dff7212 */ /* 0x000fe4000782f80a */
[C---:B------:R-:W-:Y:S02]  /*13e0*/  LOP3.LUT P0, RZ, R8.reuse, 0x1, RZ, 0xc0, !PT ;  /* 0x0000000108ff7812 */ /* 0x040fe4000780c0ff */
[----:B------:R-:W-:-:S04]  /*13f0*/  LOP3.LUT P2, RZ, R8, 0x2, RZ, 0xc0, !PT ;  /* 0x0000000208ff7812 */ /* 0x000fc8000784c0ff */
[----:B------:R-:W-:Y:S02]  /*1400*/  PLOP3.LUT P0, PT, P0, P1, P2, 0xe0, 0x0 ;  /* 0x000000000000781c */ /* 0x000fe40000703c20 */
[----:B------:R-:W-:Y:S02]  /*1410*/  LOP3.LUT P1, RZ, R0, 0x7fffff, RZ, 0xc0, !PT ;  /* 0x007fffff00ff7812 */ /* 0x000fe4000782c0ff */
[----:B------:R-:W-:-:S04]  /*1420*/  SEL R3, RZ, 0x1, !P0 ;  /* 0x00000001ff037807 */ /* 0x000fc80004000000 */
[----:B------:R-:W-:-:S04]  /*1430*/  IADD3 R3, PT, PT, -R3, RZ, RZ ;  /* 0x000000ff03037210 */ /* 0x000fc80007ffe1ff */
[----:B------:R-:W-:Y:S02]  /*1440*/  ISETP.GE.AND P0, PT, R3, RZ, PT ;  /* 0x000000ff0300720c */ /* 0x000fe40003f06270 */
[----:B------:R-:W-:-:S11]  /*1450*/  SHF.R.U32.HI R3, RZ, R5, R10 ;  /* 0x00000005ff037219 */ /* 0x000fd6000001160a */
[----:B------:R-:W-:-:S05]  /*1460*/  @!P0 VIADD R3, R3, 0x1 ;  /* 0x0000000103038836 */ /* 0x000fca0000000000 */
[----:B------:R-:W-:-:S04]  /*1470*/  @!P1 SHF.L.U32 R3, R3, 0x1, RZ ;  /* 0x0000000103039819 */ /* 0x000fc800000006ff */
[----:B------:R-:W-:Y:S01]  /*1480*/  LOP3.LUT R3, R3, 0x80000000, R0, 0xf8, !PT ;  /* 0x8000000003037812 */ /* 0x000fe200078ef800 */
[----:B------:R-:W-:Y:S06]  /*1490*/  BRA `(.L_x_3) ;  /* 0x0000000000047947 */ /* 0x000fec0003800000 */
.L_x_4:
[----:B------:R0:W1:Y:S02]  /*14a0*/  MUFU.RCP R3, R0 ;  /* 0x0000000000037308 */ /* 0x0000640000001000 */
.L_x_3:
[----:B------:R-:W-:Y:S01]  /*14b0*/  HFMA2 R15, -RZ, RZ, 0, 0 ;  /* 0x00000000ff0f7431 */ /* 0x000fe200000001ff */
[----:B------:R-:W-:-:S04]  /*14c0*/  MOV R14, R6 ;  /* 0x00000006000e7202 */ /* 0x000fc80000000f00 */
[----:B0123--:R-:W-:Y:S05]  /*14d0*/  RET.REL.NODEC R14 `(_Z18hessian_matrix_detPKfiifPf) ;  /* 0xffffffe80ec87950 */ /* 0x00ffea0003c3ffff */
.L_x_5:
[----:B------:R-:W-:-:S00]  /*14e0*/  BRA `(.L_x_5) ;  /* 0xfffffffc00fc7947 */ /* 0x000fc0000383ffff */
[----:B------:R-:W-:-:S00]  /*14f0*/  NOP ;  /* 0x0000000000007918 */ /* 0x000fc00000000000 */
        /* <DEDUP_REMOVED lines=8> */
.L_x_6:


//--------------------- .nv.shared.reserved.0     --------------------------
	.section	.nv.shared.reserved.0,"aw",@nobits
	.weak		__nv_reservedSMEM_offset_0_alias
	.size		__nv_reservedSMEM_offset_0_alias, 0, 64
	.other		__nv_reservedSMEM_offset_0_alias,@"STO_CUDA_RESERVED_SHARED STV_DEFAULT"
__nv_reservedSMEM_offset_0_alias:
	.zero		0
	.zero		64


//--------------------- .nv.constant0._Z18hessian_matrix_detPKfiifPf --------------------------
	.section	.nv.constant0._Z18hessian_matrix_detPKfiifPf,"a",@progbits
	.sectionflags	@""
	.align	4
.nv.constant0._Z18hessian_matrix_detPKfiifPf:
	.zero		928


//--------------------- SYMBOLS --------------------------

	.type		.nv.reservedSmem.offset0,@object
	.size		.nv.reservedSmem.offset0,0x4
